//
// Generated by NVIDIA NVVM Compiler
//
// Compiler Build ID: CL-36424714
// Cuda compilation tools, release 13.0, V13.0.88
// Based on NVVM 20.0.0
//

.version 9.0
.target sm_100
.address_size 64

	// .globl	default_function_kernel

.visible .entry default_function_kernel(
	.param .u64 .ptr .align 1 default_function_kernel_param_0,
	.param .u64 .ptr .align 1 default_function_kernel_param_1
)
.maxntid 50
{
	.reg .b16 	%rs<9>;
	.reg .b32 	%r<16>;
	.reg .b32 	%f<2>;
	.reg .b64 	%rd<9>;

	ld.param.u64 	%rd1, [default_function_kernel_param_0];
	ld.param.u64 	%rd2, [default_function_kernel_param_1];
	cvta.to.global.u64 	%rd3, %rd2;
	cvta.to.global.u64 	%rd4, %rd1;
	mov.u32 	%r1, %ctaid.x;
	mul.hi.u32 	%r2, %r1, 715827883;
	shr.u32 	%r3, %r2, 2;
	mul.lo.s32 	%r4, %r3, 24;
	sub.s32 	%r5, %r1, %r4;
	mov.u32 	%r6, %tid.x;
	cvt.u16.u32 	%rs1, %r6;
	mul.lo.s16 	%rs2, %rs1, 26;
	shr.u16 	%rs3, %rs2, 8;
	cvt.u16.u32 	%rs4, %r5;
	mad.lo.s16 	%rs5, %rs4, 5, %rs3;
	and.b16  	%rs6, %rs5, 255;
	mul.lo.s16 	%rs7, %rs6, 171;
	shr.u16 	%rs8, %rs7, 11;
	mul.wide.u16 	%r7, %rs8, 30;
	mad.lo.s32 	%r8, %r1, 50, %r6;
	mul.hi.u32 	%r9, %r8, -2004318071;
	shr.u32 	%r10, %r9, 5;
	mul.lo.s32 	%r11, %r10, 60;
	sub.s32 	%r12, %r8, %r11;
	shr.u32 	%r13, %r12, 1;
	mad.lo.s32 	%r14, %r3, 300, %r13;
	add.s32 	%r15, %r14, %r7;
	mul.wide.u32 	%rd5, %r15, 4;
	add.s64 	%rd6, %rd4, %rd5;
	ld.global.nc.f32 	%f1, [%rd6];
	mul.wide.u32 	%rd7, %r8, 4;
	add.s64 	%rd8, %rd3, %rd7;
	st.global.f32 	[%rd8], %f1;
	ret;

}


// ===== COMPILED SASS (sm_100) =====

	.target	sm_100

	.elftype	@"ET_EXEC"


//--------------------- .note.nv.tkinfo           --------------------------
	.section	.note.nv.tkinfo,"",@"SHT_NOTE"
	.sectionflags	@"SHF_NOTE_NV_TKINFO"
	.tkinfo
        /*0018*/ 	.word	0x00000002
        /*0030*/ 	.string	""
        /*0030*/ 	.string	"ptxas"
        /*0030*/ 	.string	"Cuda compilation tools, release 13.0, V13.0.88"
        /*0030*/ 	.string	"Build cuda_13.0.r13.0/compiler.36424714_0"
        /*0030*/ 	.string	"-arch sm_100 -m 64 "



//--------------------- .note.nv.cuinfo           --------------------------
	.section	.note.nv.cuinfo,"",@"SHT_NOTE"
	.sectionflags	@"SHF_NOTE_NV_CUINFO"
        /*0018*/ 	.short	0x0002
        /*001a*/ 	.short	0x0064
        /*001c*/ 	.short	0x0082
	.zero		2


//--------------------- .nv.info                  --------------------------
	.section	.nv.info,"",@"SHT_CUDA_INFO"
	.align	4


	//----- nvinfo : EIATTR_REGCOUNT
	.align		4
        /*0000*/ 	.byte	0x04, 0x2f
        /*0002*/ 	.short	(.L_1 - .L_0)
	.align		4
.L_0:
        /*0004*/ 	.word	index@(default_function_kernel)
        /*0008*/ 	.word	0x0000000c


	//----- nvinfo : EIATTR_FRAME_SIZE
	.align		4
.L_1:
        /*000c*/ 	.byte	0x04, 0x11
        /*000e*/ 	.short	(.L_3 - .L_2)
	.align		4
.L_2:
        /*0010*/ 	.word	index@(default_function_kernel)
        /*0014*/ 	.word	0x00000000


	//----- nvinfo : EIATTR_MIN_STACK_SIZE
	.align		4
.L_3:
        /*0018*/ 	.byte	0x04, 0x12
        /*001a*/ 	.short	(.L_5 - .L_4)
	.align		4
.L_4:
        /*001c*/ 	.word	index@(default_function_kernel)
        /*0020*/ 	.word	0x00000000
.L_5:


//--------------------- .nv.compat                --------------------------
	.section	.nv.compat,"",@"SHT_CUDA_COMPAT_INFO"
	.align	4
        /*0000*/ 	.byte	0x02, 0x09, 0x00, 0x00, 0x02, 0x02, 0x01, 0x00, 0x02, 0x05, 0x05, 0x00, 0x03, 0x07, 0x01, 0x01
        /*0010*/ 	.byte	0x02, 0x03, 0x00, 0x00, 0x02, 0x06, 0x01, 0x00, 0x04, 0x0b, 0x08, 0x00, 0x09, 0x00, 0x00, 0x00
        /*0020*/ 	.byte	0x00, 0x00, 0x00, 0x00


//--------------------- .nv.info.default_function_kernel --------------------------
	.section	.nv.info.default_function_kernel,"",@"SHT_CUDA_INFO"
	.sectionflags	@""
	.align	4


	//----- nvinfo : EIATTR_CUDA_API_VERSION
	.align		4
        /*0000*/ 	.byte	0x04, 0x37
        /*0002*/ 	.short	(.L_7 - .L_6)
.L_6:
        /*0004*/ 	.word	0x00000082


	//----- nvinfo : EIATTR_KPARAM_INFO
	.align		4
.L_7:
        /*0008*/ 	.byte	0x04, 0x17
        /*000a*/ 	.short	(.L_9 - .L_8)
.L_8:
        /*000c*/ 	.word	0x00000000
        /*0010*/ 	.short	0x0001
        /*0012*/ 	.short	0x0008
        /*0014*/ 	.byte	0x00, 0xf5, 0x21, 0x00


	//----- nvinfo : EIATTR_KPARAM_INFO
	.align		4
.L_9:
        /*0018*/ 	.byte	0x04, 0x17
        /*001a*/ 	.short	(.L_11 - .L_10)
.L_10:
        /*001c*/ 	.word	0x00000000
        /*0020*/ 	.short	0x0000
        /*0022*/ 	.short	0x0000
        /*0024*/ 	.byte	0x00, 0xf5, 0x21, 0x00


	//----- nvinfo : EIATTR_SPARSE_MMA_MASK
	.align		4
.L_11:
        /*0028*/ 	.byte	0x03, 0x50
        /*002a*/ 	.short	0x0000


	//----- nvinfo : EIATTR_MAXREG_COUNT
	.align		4
        /*002c*/ 	.byte	0x03, 0x1b
        /*002e*/ 	.short	0x00ff


	//----- nvinfo : EIATTR_MERCURY_ISA_VERSION
	.align		4
        /*0030*/ 	.byte	0x03, 0x5f
        /*0032*/ 	.short	0x0101


	//----- nvinfo : EIATTR_VRC_CTA_INIT_COUNT
	.align		4
        /*0034*/ 	.byte	0x02, 0x4a
	.zero		1
	.zero		1


	//----- nvinfo : EIATTR_EXIT_INSTR_OFFSETS
	.align		4
        /*0038*/ 	.byte	0x04, 0x1c
        /*003a*/ 	.short	(.L_13 - .L_12)


	//   ....[0]....
.L_12:
        /*003c*/ 	.word	0x000001f0


	//----- nvinfo : EIATTR_MAX_THREADS
	.align		4
.L_13:
        /*0040*/ 	.byte	0x04, 0x05
        /*0042*/ 	.short	(.L_15 - .L_14)
.L_14:
        /*0044*/ 	.word	0x00000032
        /*0048*/ 	.word	0x00000001
        /*004c*/ 	.word	0x00000001


	//----- nvinfo : EIATTR_CBANK_PARAM_SIZE
	.align		4
.L_15:
        /*0050*/ 	.byte	0x03, 0x19
        /*0052*/ 	.short	0x0010


	//----- nvinfo : EIATTR_PARAM_CBANK
	.align		4
        /*0054*/ 	.byte	0x04, 0x0a
        /*0056*/ 	.short	(.L_17 - .L_16)
	.align		4
.L_16:
        /*0058*/ 	.word	index@(.nv.constant0.default_function_kernel)
        /*005c*/ 	.short	0x0380
        /*005e*/ 	.short	0x0010


	//----- nvinfo : EIATTR_SW_WAR
	.align		4
.L_17:
        /*0060*/ 	.byte	0x04, 0x36
        /*0062*/ 	.short	(.L_19 - .L_18)
.L_18:
        /*0064*/ 	.word	0x00000008
.L_19:


//--------------------- .nv.callgraph             --------------------------
	.section	.nv.callgraph,"",@"SHT_CUDA_CALLGRAPH"
	.align	4
	.sectionentsize	8
	.align		4
        /*0000*/ 	.word	0x00000000
	.align		4
        /*0004*/ 	.word	0xffffffff
	.align		4
        /*0008*/ 	.word	0x00000000
	.align		4
        /*000c*/ 	.word	0xfffffffe
	.align		4
        /*0010*/ 	.word	0x00000000
	.align		4
        /*0014*/ 	.word	0xfffffffd
	.align		4
        /*0018*/ 	.word	0x00000000
	.align		4
        /*001c*/ 	.word	0xfffffffc


//--------------------- .text.default_function_kernel --------------------------
	.section	.text.default_function_kernel,"ax",@progbits
	.align	128
        .global         default_function_kernel
        .type           default_function_kernel,@function
        .size           default_function_kernel,(.L_x_1 - default_function_kernel)
        .other          default_function_kernel,@"STO_CUDA_ENTRY STV_DEFAULT"
default_function_kernel:
.text.default_function_kernel:
[----:B------:R-:W-:Y:S01]  /*0000*/  LDC R1, c[0x0][0x37c] ;  /* 0x0000df00ff017b82 */ /* 0x000fe20000000800 */
[----:B------:R-:W0:Y:S01]  /*0010*/  S2R R4, SR_TID.X ;  /* 0x0000000000047919 */ /* 0x000e220000002100 */
[----:B------:R-:W1:Y:S01]  /*0020*/  LDCU.64 UR4, c[0x0][0x358] ;  /* 0x00006b00ff0477ac */ /* 0x000e620008000a00 */
[----:B------:R-:W2:Y:S01]  /*0030*/  S2R R7, SR_CTAID.X ;  /* 0x0000000000077919 */ /* 0x000ea20000002500 */
[----:B0-----:R-:W-:Y:S01]  /*0040*/  PRMT R2, R4, 0x9910, RZ ;  /* 0x0000991004027816 */ /* 0x001fe200000000ff */
[----:B--2---:R-:W-:-:S04]  /*0050*/  IMAD.HI.U32 R0, R7, 0x2aaaaaab, RZ ;  /* 0x2aaaaaab07007827 */ /* 0x004fc800078e00ff */
[----:B------:R-:W-:Y:S01]  /*0060*/  IMAD R2, R2, 0x1a, RZ ;  /* 0x0000001a02027824 */ /* 0x000fe200078e02ff */
[----:B------:R-:W-:-:S04]  /*0070*/  SHF.R.U32.HI R0, RZ, 0x2, R0 ;  /* 0x00000002ff007819 */ /* 0x000fc80000011600 */
[----:B------:R-:W-:Y:S01]  /*0080*/  LOP3.LUT R3, R2, 0xffff, RZ, 0xc0, !PT ;  /* 0x0000ffff02037812 */ /* 0x000fe200078ec0ff */
[----:B------:R-:W-:Y:S02]  /*0090*/  IMAD R2, R0, -0x18, R7 ;  /* 0xffffffe800027824 */ /* 0x000fe400078e0207 */
[----:B------:R-:W-:Y:S01]  /*00a0*/  IMAD R7, R7, 0x32, R4 ;  /* 0x0000003207077824 */ /* 0x000fe200078e0204 */
[----:B------:R-:W-:Y:S02]  /*00b0*/  SHF.R.U32.HI R3, RZ, 0x8, R3 ;  /* 0x00000008ff037819 */ /* 0x000fe40000011603 */
[----:B------:R-:W-:Y:S01]  /*00c0*/  PRMT R9, R2, 0x9910, RZ ;  /* 0x0000991002097816 */ /* 0x000fe200000000ff */
[----:B------:R-:W-:Y:S01]  /*00d0*/  IMAD.HI.U32 R5, R7, -0x77777777, RZ ;  /* 0x8888888907057827 */ /* 0x000fe200078e00ff */
[----:B------:R-:W-:-:S04]  /*00e0*/  PRMT R3, R3, 0x9910, RZ ;  /* 0x0000991003037816 */ /* 0x000fc800000000ff */
[----:B------:R-:W-:Y:S02]  /*00f0*/  MOV R4, R3 ;  /* 0x0000000300047202 */ /* 0x000fe40000000f00 */
[----:B------:R-:W0:Y:S01]  /*0100*/  LDC.64 R2, c[0x0][0x380] ;  /* 0x0000e000ff027b82 */ /* 0x000e220000000a00 */
[----:B------:R-:W-:Y:S02]  /*0110*/  SHF.R.U32.HI R6, RZ, 0x5, R5 ;  /* 0x00000005ff067819 */ /* 0x000fe40000011605 */
[----:B------:R-:W-:-:S03]  /*0120*/  IMAD R4, R9, 0x5, R4 ;  /* 0x0000000509047824 */ /* 0x000fc600078e0204 */
[----:B------:R-:W-:Y:S02]  /*0130*/  IMAD R6, R6, -0x3c, R7 ;  /* 0xffffffc406067824 */ /* 0x000fe400078e0207 */
[----:B------:R-:W-:-:S03]  /*0140*/  LOP3.LUT R4, R4, 0xff, RZ, 0xc0, !PT ;  /* 0x000000ff04047812 */ /* 0x000fc600078ec0ff */
[----:B------:R-:W-:Y:S02]  /*0150*/  SHF.R.U32.HI R5, RZ, 0x1, R6 ;  /* 0x00000001ff057819 */ /* 0x000fe40000011606 */
[----:B------:R-:W-:-:S03]  /*0160*/  IMAD R4, R4, 0xab, RZ ;  /* 0x000000ab04047824 */ /* 0x000fc600078e02ff */
[----:B------:R-:W-:Y:S02]  /*0170*/  IMAD R5, R0, 0x12c, R5 ;  /* 0x0000012c00057824 */ /* 0x000fe400078e0205 */
[----:B------:R-:W-:-:S05]  /*0180*/  SHF.R.U32.HI R4, RZ, 0xb, R4 ;  /* 0x0000000bff047819 */ /* 0x000fca0000011604 */
[----:B------:R-:W-:-:S04]  /*0190*/  IMAD R5, R4, 0x1e, R5 ;  /* 0x0000001e04057824 */ /* 0x000fc800078e0205 */
[----:B0-----:R-:W-:Y:S02]  /*01a0*/  IMAD.WIDE.U32 R2, R5, 0x4, R2 ;  /* 0x0000000405027825 */ /* 0x001fe400078e0002 */
[----:B------:R-:W0:Y:S04]  /*01b0*/  LDC.64 R4, c[0x0][0x388] ;  /* 0x0000e200ff047b82 */ /* 0x000e280000000a00 */
[----:B-1----:R-:W2:Y:S01]  /*01c0*/  LDG.E.CONSTANT R3, desc[UR4][R2.64] ;  /* 0x0000000402037981 */ /* 0x002ea2000c1e9900 */
[----:B0-----:R-:W-:-:S05]  /*01d0*/  IMAD.WIDE.U32 R4, R7, 0x4, R4 ;  /* 0x0000000407047825 */ /* 0x001fca00078e0004 */
[----:B--2---:R-:W-:Y:S01]  /*01e0*/  STG.E desc[UR4][R4.64], R3 ;  /* 0x0000000304007986 */ /* 0x004fe2000c101904 */
[----:B------:R-:W-:Y:S05]  /*01f0*/  EXIT ;  /* 0x000000000000794d */ /* 0x000fea0003800000 */
.L_x_0:
[----:B------:R-:W-:-:S00]  /*0200*/  BRA `(.L_x_0) ;  /* 0xfffffffc00fc7947 */ /* 0x000fc0000383ffff */
[----:B------:R-:W-:-:S00]  /*0210*/  NOP ;  /* 0x0000000000007918 */ /* 0x000fc00000000000 */
        /* <DEDUP_REMOVED lines=14> */
.L_x_1:


//--------------------- .nv.shared.reserved.0     --------------------------
	.section	.nv.shared.reserved.0,"aw",@nobits
	.weak		__nv_reservedSMEM_offset_0_alias
	.size		__nv_reservedSMEM_offset_0_alias, 0, 64
	.other		__nv_reservedSMEM_offset_0_alias,@"STO_CUDA_RESERVED_SHARED STV_DEFAULT"
__nv_reservedSMEM_offset_0_alias:
	.zero		0
	.zero		64


//--------------------- .nv.constant0.default_function_kernel --------------------------
	.section	.nv.constant0.default_function_kernel,"a",@progbits
	.sectionflags	@""
	.align	4
.nv.constant0.default_function_kernel:
	.zero		912


//--------------------- SYMBOLS --------------------------

	.type		.nv.reservedSmem.offset0,@object
	.size		.nv.reservedSmem.offset0,0x4
